//
// Generated by NVIDIA NVVM Compiler
//
// Compiler Build ID: CL-36424714
// Cuda compilation tools, release 13.0, V13.0.88
// Based on NVVM 20.0.0
//

.version 9.0
.target sm_100
.address_size 64

	// .globl	_Z12solve_kernelfffPiPfS0_

.visible .entry _Z12solve_kernelfffPiPfS0_(
	.param .f32 _Z12solve_kernelfffPiPfS0__param_0,
	.param .f32 _Z12solve_kernelfffPiPfS0__param_1,
	.param .f32 _Z12solve_kernelfffPiPfS0__param_2,
	.param .u64 .ptr .align 1 _Z12solve_kernelfffPiPfS0__param_3,
	.param .u64 .ptr .align 1 _Z12solve_kernelfffPiPfS0__param_4,
	.param .u64 .ptr .align 1 _Z12solve_kernelfffPiPfS0__param_5
)
{
	.reg .pred 	%p<6>;
	.reg .b32 	%r<7>;
	.reg .b32 	%f<23>;
	.reg .b64 	%rd<7>;

	ld.param.f32 	%f2, [_Z12solve_kernelfffPiPfS0__param_0];
	ld.param.f32 	%f3, [_Z12solve_kernelfffPiPfS0__param_1];
	ld.param.f32 	%f4, [_Z12solve_kernelfffPiPfS0__param_2];
	ld.param.u64 	%rd4, [_Z12solve_kernelfffPiPfS0__param_3];
	ld.param.u64 	%rd5, [_Z12solve_kernelfffPiPfS0__param_4];
	ld.param.u64 	%rd3, [_Z12solve_kernelfffPiPfS0__param_5];
	cvta.to.global.u64 	%rd1, %rd4;
	cvta.to.global.u64 	%rd2, %rd5;
	abs.f32 	%f5, %f2;
	setp.geu.f32 	%p1, %f5, 0f33D6BF95;
	@%p1 bra 	$L__BB0_6;
	abs.f32 	%f19, %f3;
	setp.geu.f32 	%p4, %f19, 0f33D6BF95;
	@%p4 bra 	$L__BB0_5;
	abs.f32 	%f22, %f4;
	setp.geu.f32 	%p5, %f22, 0f33D6BF95;
	@%p5 bra 	$L__BB0_4;
	mov.b32 	%r6, 3;
	st.global.u32 	[%rd1], %r6;
	bra.uni 	$L__BB0_11;
$L__BB0_4:
	mov.b32 	%r5, 4;
	st.global.u32 	[%rd1], %r5;
	bra.uni 	$L__BB0_11;
$L__BB0_5:
	neg.f32 	%f20, %f4;
	div.rn.f32 	%f21, %f20, %f3;
	st.global.f32 	[%rd2], %f21;
	mov.b32 	%r4, 5;
	st.global.u32 	[%rd1], %r4;
	bra.uni 	$L__BB0_11;
$L__BB0_6:
	mul.f32 	%f6, %f2, 0fC0800000;
	mul.f32 	%f7, %f6, %f4;
	fma.rn.f32 	%f1, %f3, %f3, %f7;
	setp.leu.f32 	%p2, %f1, 0f33D6BF95;
	@%p2 bra 	$L__BB0_8;
	sqrt.rn.f32 	%f12, %f1;
	sub.f32 	%f13, %f12, %f3;
	add.f32 	%f14, %f2, %f2;
	div.rn.f32 	%f15, %f13, %f14;
	st.global.f32 	[%rd2], %f15;
	neg.f32 	%f16, %f3;
	sub.f32 	%f17, %f16, %f12;
	div.rn.f32 	%f18, %f17, %f14;
	cvta.to.global.u64 	%rd6, %rd3;
	st.global.f32 	[%rd6], %f18;
	mov.b32 	%r3, 0;
	st.global.u32 	[%rd1], %r3;
	bra.uni 	$L__BB0_11;
$L__BB0_8:
	abs.f32 	%f8, %f1;
	setp.gtu.f32 	%p3, %f8, 0f33D6BF95;
	@%p3 bra 	$L__BB0_10;
	neg.f32 	%f9, %f3;
	add.f32 	%f10, %f2, %f2;
	div.rn.f32 	%f11, %f9, %f10;
	st.global.f32 	[%rd2], %f11;
	mov.b32 	%r1, 1;
	st.global.u32 	[%rd1], %r1;
	bra.uni 	$L__BB0_11;
$L__BB0_10:
	mov.b32 	%r2, 2;
	st.global.u32 	[%rd1], %r2;
$L__BB0_11:
	ret;

}


// ===== COMPILED SASS (sm_100) =====

	.target	sm_100

	.elftype	@"ET_EXEC"


//--------------------- .note.nv.tkinfo           --------------------------
	.section	.note.nv.tkinfo,"",@"SHT_NOTE"
	.sectionflags	@"SHF_NOTE_NV_TKINFO"
	.tkinfo
        /*0018*/ 	.word	0x00000002
        /*0030*/ 	.string	""
        /*0030*/ 	.string	"ptxas"
        /*0030*/ 	.string	"Cuda compilation tools, release 13.0, V13.0.88"
        /*0030*/ 	.string	"Build cuda_13.0.r13.0/compiler.36424714_0"
        /*0030*/ 	.string	"-arch sm_100 -m 64 "



//--------------------- .note.nv.cuinfo           --------------------------
	.section	.note.nv.cuinfo,"",@"SHT_NOTE"
	.sectionflags	@"SHF_NOTE_NV_CUINFO"
        /*0018*/ 	.short	0x0002
        /*001a*/ 	.short	0x0064
        /*001c*/ 	.short	0x0082
	.zero		2


//--------------------- .nv.info                  --------------------------
	.section	.nv.info,"",@"SHT_CUDA_INFO"
	.align	4


	//----- nvinfo : EIATTR_REGCOUNT
	.align		4
        /*0000*/ 	.byte	0x04, 0x2f
        /*0002*/ 	.short	(.L_1 - .L_0)
	.align		4
.L_0:
        /*0004*/ 	.word	index@(_Z12solve_kernelfffPiPfS0_)
        /*0008*/ 	.word	0x00000011


	//----- nvinfo : EIATTR_FRAME_SIZE
	.align		4
.L_1:
        /*000c*/ 	.byte	0x04, 0x11
        /*000e*/ 	.short	(.L_3 - .L_2)
	.align		4
.L_2:
        /*0010*/ 	.word	index@($__internal_1_$__cuda_sm3x_div_rn_noftz_f32_slowpath)
        /*0014*/ 	.word	0x00000000


	//----- nvinfo : EIATTR_FRAME_SIZE
	.align		4
.L_3:
        /*0018*/ 	.byte	0x04, 0x11
        /*001a*/ 	.short	(.L_5 - .L_4)
	.align		4
.L_4:
        /*001c*/ 	.word	index@($__internal_0_$__cuda_sm20_sqrt_rn_f32_slowpath)
        /*0020*/ 	.word	0x00000000


	//----- nvinfo : EIATTR_FRAME_SIZE
	.align		4
.L_5:
        /*0024*/ 	.byte	0x04, 0x11
        /*0026*/ 	.short	(.L_7 - .L_6)
	.align		4
.L_6:
        /*0028*/ 	.word	index@(_Z12solve_kernelfffPiPfS0_)
        /*002c*/ 	.word	0x00000000


	//----- nvinfo : EIATTR_MIN_STACK_SIZE
	.align		4
.L_7:
        /*0030*/ 	.byte	0x04, 0x12
        /*0032*/ 	.short	(.L_9 - .L_8)
	.align		4
.L_8:
        /*0034*/ 	.word	index@(_Z12solve_kernelfffPiPfS0_)
        /*0038*/ 	.word	0x00000000
.L_9:


//--------------------- .nv.compat                --------------------------
	.section	.nv.compat,"",@"SHT_CUDA_COMPAT_INFO"
	.align	4
        /*0000*/ 	.byte	0x02, 0x09, 0x00, 0x00, 0x02, 0x02, 0x01, 0x00, 0x02, 0x05, 0x05, 0x00, 0x03, 0x07, 0x01, 0x01
        /*0010*/ 	.byte	0x02, 0x03, 0x00, 0x00, 0x02, 0x06, 0x01, 0x00, 0x04, 0x0b, 0x08, 0x00, 0x01, 0x00, 0x00, 0x00
        /*0020*/ 	.byte	0x00, 0x00, 0x00, 0x00


//--------------------- .nv.info._Z12solve_kernelfffPiPfS0_ --------------------------
	.section	.nv.info._Z12solve_kernelfffPiPfS0_,"",@"SHT_CUDA_INFO"
	.sectionflags	@""
	.align	4


	//----- nvinfo : EIATTR_CUDA_API_VERSION
	.align		4
        /*0000*/ 	.byte	0x04, 0x37
        /*0002*/ 	.short	(.L_11 - .L_10)
.L_10:
        /*0004*/ 	.word	0x00000082


	//----- nvinfo : EIATTR_KPARAM_INFO
	.align		4
.L_11:
        /*0008*/ 	.byte	0x04, 0x17
        /*000a*/ 	.short	(.L_13 - .L_12)
.L_12:
        /*000c*/ 	.word	0x00000000
        /*0010*/ 	.short	0x0005
        /*0012*/ 	.short	0x0020
        /*0014*/ 	.byte	0x00, 0xf5, 0x21, 0x00


	//----- nvinfo : EIATTR_KPARAM_INFO
	.align		4
.L_13:
        /*0018*/ 	.byte	0x04, 0x17
        /*001a*/ 	.short	(.L_15 - .L_14)
.L_14:
        /*001c*/ 	.word	0x00000000
        /*0020*/ 	.short	0x0004
        /*0022*/ 	.short	0x0018
        /*0024*/ 	.byte	0x00, 0xf5, 0x21, 0x00


	//----- nvinfo : EIATTR_KPARAM_INFO
	.align		4
.L_15:
        /*0028*/ 	.byte	0x04, 0x17
        /*002a*/ 	.short	(.L_17 - .L_16)
.L_16:
        /*002c*/ 	.word	0x00000000
        /*0030*/ 	.short	0x0003
        /*0032*/ 	.short	0x0010
        /*0034*/ 	.byte	0x00, 0xf5, 0x21, 0x00


	//----- nvinfo : EIATTR_KPARAM_INFO
	.align		4
.L_17:
        /*0038*/ 	.byte	0x04, 0x17
        /*003a*/ 	.short	(.L_19 - .L_18)
.L_18:
        /*003c*/ 	.word	0x00000000
        /*0040*/ 	.short	0x0002
        /*0042*/ 	.short	0x0008
        /*0044*/ 	.byte	0x00, 0xf0, 0x11, 0x00


	//----- nvinfo : EIATTR_KPARAM_INFO
	.align		4
.L_19:
        /*0048*/ 	.byte	0x04, 0x17
        /*004a*/ 	.short	(.L_21 - .L_20)
.L_20:
        /*004c*/ 	.word	0x00000000
        /*0050*/ 	.short	0x0001
        /*0052*/ 	.short	0x0004
        /*0054*/ 	.byte	0x00, 0xf0, 0x11, 0x00


	//----- nvinfo : EIATTR_KPARAM_INFO
	.align		4
.L_21:
        /*0058*/ 	.byte	0x04, 0x17
        /*005a*/ 	.short	(.L_23 - .L_22)
.L_22:
        /*005c*/ 	.word	0x00000000
        /*0060*/ 	.short	0x0000
        /*0062*/ 	.short	0x0000
        /*0064*/ 	.byte	0x00, 0xf0, 0x11, 0x00


	//----- nvinfo : EIATTR_SPARSE_MMA_MASK
	.align		4
.L_23:
        /*0068*/ 	.byte	0x03, 0x50
        /*006a*/ 	.short	0x0000


	//----- nvinfo : EIATTR_MAXREG_COUNT
	.align		4
        /*006c*/ 	.byte	0x03, 0x1b
        /*006e*/ 	.short	0x00ff


	//----- nvinfo : EIATTR_MERCURY_ISA_VERSION
	.align		4
        /*0070*/ 	.byte	0x03, 0x5f
        /*0072*/ 	.short	0x0101


	//----- nvinfo : EIATTR_VRC_CTA_INIT_COUNT
	.align		4
        /*0074*/ 	.byte	0x02, 0x4a
	.zero		1
	.zero		1


	//----- nvinfo : EIATTR_EXIT_INSTR_OFFSETS
	.align		4
        /*0078*/ 	.byte	0x04, 0x1c
        /*007a*/ 	.short	(.L_25 - .L_24)


	//   ....[0]....
.L_24:
        /*007c*/ 	.word	0x000000d0


	//   ....[1]....
        /*0080*/ 	.word	0x00000110


	//   ....[2]....
        /*0084*/ 	.word	0x00000250


	//   ....[3]....
        /*0088*/ 	.word	0x000005a0


	//   ....[4]....
        /*008c*/ 	.word	0x000006f0


	//   ....[5]....
        /*0090*/ 	.word	0x00000730


	//----- nvinfo : EIATTR_CRS_STACK_SIZE
	.align		4
.L_25:
        /*0094*/ 	.byte	0x04, 0x1e
        /*0096*/ 	.short	(.L_27 - .L_26)
.L_26:
        /*0098*/ 	.word	0x00000000


	//----- nvinfo : EIATTR_CBANK_PARAM_SIZE
	.align		4
.L_27:
        /*009c*/ 	.byte	0x03, 0x19
        /*009e*/ 	.short	0x0028


	//----- nvinfo : EIATTR_PARAM_CBANK
	.align		4
        /*00a0*/ 	.byte	0x04, 0x0a
        /*00a2*/ 	.short	(.L_29 - .L_28)
	.align		4
.L_28:
        /*00a4*/ 	.word	index@(.nv.constant0._Z12solve_kernelfffPiPfS0_)
        /*00a8*/ 	.short	0x0380
        /*00aa*/ 	.short	0x0028


	//----- nvinfo : EIATTR_SW_WAR
	.align		4
.L_29:
        /*00ac*/ 	.byte	0x04, 0x36
        /*00ae*/ 	.short	(.L_31 - .L_30)
.L_30:
        /*00b0*/ 	.word	0x00000008
.L_31:


//--------------------- .nv.callgraph             --------------------------
	.section	.nv.callgraph,"",@"SHT_CUDA_CALLGRAPH"
	.align	4
	.sectionentsize	8
	.align		4
        /*0000*/ 	.word	0x00000000
	.align		4
        /*0004*/ 	.word	0xffffffff
	.align		4
        /*0008*/ 	.word	0x00000000
	.align		4
        /*000c*/ 	.word	0xfffffffe
	.align		4
        /*0010*/ 	.word	0x00000000
	.align		4
        /*0014*/ 	.word	0xfffffffd
	.align		4
        /*0018*/ 	.word	0x00000000
	.align		4
        /*001c*/ 	.word	0xfffffffc


//--------------------- .text._Z12solve_kernelfffPiPfS0_ --------------------------
	.section	.text._Z12solve_kernelfffPiPfS0_,"ax",@progbits
	.align	128
        .global         _Z12solve_kernelfffPiPfS0_
        .type           _Z12solve_kernelfffPiPfS0_,@function
        .size           _Z12solve_kernelfffPiPfS0_,(.L_x_21 - _Z12solve_kernelfffPiPfS0_)
        .other          _Z12solve_kernelfffPiPfS0_,@"STO_CUDA_ENTRY STV_DEFAULT"
_Z12solve_kernelfffPiPfS0_:
.text._Z12solve_kernelfffPiPfS0_:
[----:B------:R-:W-:Y:S08]  /*0000*/  LDC R1, c[0x0][0x37c] ;  /* 0x0000df00ff017b82 */ /* 0x000ff00000000800 */
[----:B------:R-:W0:Y:S01]  /*0010*/  LDC R2, c[0x0][0x380] ;  /* 0x0000e000ff027b82 */ /* 0x000e220000000800 */
[----:B------:R-:W1:Y:S01]  /*0020*/  LDCU.64 UR4, c[0x0][0x358] ;  /* 0x00006b00ff0477ac */ /* 0x000e620008000a00 */
[----:B0-----:R-:W-:-:S13]  /*0030*/  FSETP.GEU.AND P0, PT, |R2|, 1.0000000116860974231e-07, PT ;  /* 0x33d6bf950200780b */ /* 0x001fda0003f0e200 */
[----:B-1----:R-:W-:Y:S05]  /*0040*/  @P0 BRA `(.L_x_0) ;  /* 0x0000000000840947 */ /* 0x002fea0003800000 */
[----:B------:R-:W0:Y:S02]  /*0050*/  LDC R4, c[0x0][0x384] ;  /* 0x0000e100ff047b82 */ /* 0x000e240000000800 */
[----:B0-----:R-:W-:-:S13]  /*0060*/  FSETP.GEU.AND P0, PT, |R4|, 1.0000000116860974231e-07, PT ;  /* 0x33d6bf950400780b */ /* 0x001fda0003f0e200 */
[----:B------:R-:W-:Y:S05]  /*0070*/  @P0 BRA `(.L_x_1) ;  /* 0x0000000000280947 */ /* 0x000fea0003800000 */
[----:B------:R-:W0:Y:S02]  /*0080*/  LDC R0, c[0x0][0x388] ;  /* 0x0000e200ff007b82 */ /* 0x000e240000000800 */
[----:B0-----:R-:W-:-:S13]  /*0090*/  FSETP.GEU.AND P0, PT, |R0|, 1.0000000116860974231e-07, PT ;  /* 0x33d6bf950000780b */ /* 0x001fda0003f0e200 */
[----:B------:R-:W0:Y:S01]  /*00a0*/  @!P0 LDC.64 R2, c[0x0][0x390] ;  /* 0x0000e400ff028b82 */ /* 0x000e220000000a00 */
[----:B------:R-:W-:-:S05]  /*00b0*/  @!P0 IMAD.MOV.U32 R5, RZ, RZ, 0x3 ;  /* 0x00000003ff058424 */ /* 0x000fca00078e00ff */
[----:B0-----:R0:W-:Y:S01]  /*00c0*/  @!P0 STG.E desc[UR4][R2.64], R5 ;  /* 0x0000000502008986 */ /* 0x0011e2000c101904 */
[----:B------:R-:W-:Y:S05]  /*00d0*/  @!P0 EXIT ;  /* 0x000000000000894d */ /* 0x000fea0003800000 */
[----:B0-----:R-:W0:Y:S01]  /*00e0*/  LDC.64 R2, c[0x0][0x390] ;  /* 0x0000e400ff027b82 */ /* 0x001e220000000a00 */
[----:B------:R-:W-:-:S05]  /*00f0*/  IMAD.MOV.U32 R5, RZ, RZ, 0x4 ;  /* 0x00000004ff057424 */ /* 0x000fca00078e00ff */
[----:B0-----:R-:W-:Y:S01]  /*0100*/  STG.E desc[UR4][R2.64], R5 ;  /* 0x0000000502007986 */ /* 0x001fe2000c101904 */
[----:B------:R-:W-:Y:S05]  /*0110*/  EXIT ;  /* 0x000000000000794d */ /* 0x000fea0003800000 */
.L_x_1:
[----:B------:R-:W0:Y:S01]  /*0120*/  LDCU UR6, c[0x0][0x388] ;  /* 0x00007100ff0677ac */ /* 0x000e220008000800 */
[----:B------:R-:W1:Y:S01]  /*0130*/  MUFU.RCP R0, R4 ;  /* 0x0000000400007308 */ /* 0x000e620000001000 */
[----:B0-----:R-:W-:Y:S01]  /*0140*/  MOV R5, UR6 ;  /* 0x0000000600057c02 */ /* 0x001fe20008000f00 */
[----:B-1----:R-:W-:-:S06]  /*0150*/  FFMA R3, R0, -R4, 1 ;  /* 0x3f80000000037423 */ /* 0x002fcc0000000804 */
[----:B------:R-:W0:Y:S01]  /*0160*/  FCHK P0, -R5, R4 ;  /* 0x0000000405007302 */ /* 0x000e220000000100 */
[----:B------:R-:W-:-:S04]  /*0170*/  FFMA R0, R0, R3, R0 ;  /* 0x0000000300007223 */ /* 0x000fc80000000000 */
[----:B------:R-:W-:-:S04]  /*0180*/  FFMA R3, R0, -UR6, RZ ;  /* 0x8000000600037c23 */ /* 0x000fc800080000ff */
[----:B------:R-:W-:-:S04]  /*0190*/  FFMA R2, R3, -R4, -UR6 ;  /* 0x8000000603027e23 */ /* 0x000fc80008000804 */
[----:B------:R-:W-:Y:S01]  /*01a0*/  FFMA R7, R0, R2, R3 ;  /* 0x0000000200077223 */ /* 0x000fe20000000003 */
[----:B0-----:R-:W-:Y:S06]  /*01b0*/  @!P0 BRA `(.L_x_2) ;  /* 0x0000000000108947 */ /* 0x001fec0003800000 */
[----:B------:R-:W0:Y:S01]  /*01c0*/  LDC R3, c[0x0][0x384] ;  /* 0x0000e100ff037b82 */ /* 0x000e220000000800 */
[----:B------:R-:W-:Y:S01]  /*01d0*/  FADD R0, -RZ, -UR6 ;  /* 0x80000006ff007e21 */ /* 0x000fe20008000100 */
[----:B------:R-:W-:-:S07]  /*01e0*/  MOV R4, 0x200 ;  /* 0x0000020000047802 */ /* 0x000fce0000000f00 */
[----:B0-----:R-:W-:Y:S05]  /*01f0*/  CALL.REL.NOINC `($__internal_1_$__cuda_sm3x_div_rn_noftz_f32_slowpath) ;  /* 0x0000000400b07944 */ /* 0x001fea0003c00000 */
.L_x_2:
[----:B------:R-:W0:Y:S01]  /*0200*/  LDC.64 R2, c[0x0][0x398] ;  /* 0x0000e600ff027b82 */ /* 0x000e220000000a00 */
[----:B------:R-:W-:-:S07]  /*0210*/  IMAD.MOV.U32 R9, RZ, RZ, 0x5 ;  /* 0x00000005ff097424 */ /* 0x000fce00078e00ff */
[----:B------:R-:W1:Y:S01]  /*0220*/  LDC.64 R4, c[0x0][0x390] ;  /* 0x0000e400ff047b82 */ /* 0x000e620000000a00 */
[----:B0-----:R-:W-:Y:S04]  /*0230*/  STG.E desc[UR4][R2.64], R7 ;  /* 0x0000000702007986 */ /* 0x001fe8000c101904 */
[----:B-1----:R-:W-:Y:S01]  /*0240*/  STG.E desc[UR4][R4.64], R9 ;  /* 0x0000000904007986 */ /* 0x002fe2000c101904 */
[----:B------:R-:W-:Y:S05]  /*0250*/  EXIT ;  /* 0x000000000000794d */ /* 0x000fea0003800000 */
.L_x_0:
[----:B------:R-:W0:Y:S01]  /*0260*/  LDC R5, c[0x0][0x384] ;  /* 0x0000e100ff057b82 */ /* 0x000e220000000800 */
[----:B------:R-:W1:Y:S01]  /*0270*/  LDCU UR6, c[0x0][0x388] ;  /* 0x00007100ff0677ac */ /* 0x000e620008000800 */
[----:B------:R-:W-:-:S04]  /*0280*/  FMUL R0, R2, -4 ;  /* 0xc080000002007820 */ /* 0x000fc80000400000 */
[----:B-1----:R-:W-:-:S04]  /*0290*/  FMUL R0, R0, UR6 ;  /* 0x0000000600007c20 */ /* 0x002fc80008400000 */
[----:B0-----:R-:W-:-:S05]  /*02a0*/  FFMA R0, R5, R5, R0 ;  /* 0x0000000505007223 */ /* 0x001fca0000000000 */
[----:B------:R-:W-:-:S13]  /*02b0*/  FSETP.GT.AND P0, PT, R0, 1.0000000116860974231e-07, PT ;  /* 0x33d6bf950000780b */ /* 0x000fda0003f04000 */
[----:B------:R-:W-:Y:S05]  /*02c0*/  @!P0 BRA `(.L_x_3) ;  /* 0x0000000000b88947 */ /* 0x000fea0003800000 */
[----:B------:R-:W-:Y:S01]  /*02d0*/  VIADD R2, R0, 0xf3000000 ;  /* 0xf300000000027836 */ /* 0x000fe20000000000 */
[----:B------:R0:W1:Y:S04]  /*02e0*/  MUFU.RSQ R3, R0 ;  /* 0x0000000000037308 */ /* 0x0000680000001400 */
[----:B------:R-:W-:-:S13]  /*02f0*/  ISETP.GT.U32.AND P0, PT, R2, 0x727fffff, PT ;  /* 0x727fffff0200780c */ /* 0x000fda0003f04070 */
[----:B01----:R-:W-:Y:S05]  /*0300*/  @!P0 BRA `(.L_x_4) ;  /* 0x0000000000108947 */ /* 0x003fea0003800000 */
[----:B------:R-:W-:-:S07]  /*0310*/  MOV R4, 0x330 ;  /* 0x0000033000047802 */ /* 0x000fce0000000f00 */
[----:B------:R-:W-:Y:S05]  /*0320*/  CALL.REL.NOINC `($__internal_0_$__cuda_sm20_sqrt_rn_f32_slowpath) ;  /* 0x0000000400047944 */ /* 0x000fea0003c00000 */
[----:B------:R-:W-:Y:S01]  /*0330*/  MOV R2, R0 ;  /* 0x0000000000027202 */ /* 0x000fe20000000f00 */
[----:B------:R-:W-:Y:S06]  /*0340*/  BRA `(.L_x_5) ;  /* 0x0000000000107947 */ /* 0x000fec0003800000 */
.L_x_4:
[----:B------:R-:W-:Y:S01]  /*0350*/  FMUL.FTZ R5, R0, R3 ;  /* 0x0000000300057220 */ /* 0x000fe20000410000 */
[----:B------:R-:W-:-:S03]  /*0360*/  FMUL.FTZ R2, R3, 0.5 ;  /* 0x3f00000003027820 */ /* 0x000fc60000410000 */
[----:B------:R-:W-:-:S04]  /*0370*/  FFMA R0, -R5, R5, R0 ;  /* 0x0000000505007223 */ /* 0x000fc80000000100 */
[----:B------:R-:W-:-:S07]  /*0380*/  FFMA R2, R0, R2, R5 ;  /* 0x0000000200027223 */ /* 0x000fce0000000005 */
.L_x_5:
[----:B------:R-:W0:Y:S02]  /*0390*/  LDC.64 R6, c[0x0][0x380] ;  /* 0x0000e000ff067b82 */ /* 0x000e240000000a00 */
[----:B0-----:R-:W-:Y:S01]  /*03a0*/  FADD R3, R6, R6 ;  /* 0x0000000606037221 */ /* 0x001fe20000000000 */
[----:B------:R-:W-:-:S03]  /*03b0*/  FADD R0, R2, -R7 ;  /* 0x8000000702007221 */ /* 0x000fc60000000000 */
[----:B------:R-:W0:Y:S08]  /*03c0*/  MUFU.RCP R4, R3 ;  /* 0x0000000300047308 */ /* 0x000e300000001000 */
[----:B------:R-:W1:Y:S01]  /*03d0*/  FCHK P0, R0, R3 ;  /* 0x0000000300007302 */ /* 0x000e620000000000 */
[----:B0-----:R-:W-:-:S04]  /*03e0*/  FFMA R5, -R3, R4, 1 ;  /* 0x3f80000003057423 */ /* 0x001fc80000000104 */
[----:B------:R-:W-:-:S04]  /*03f0*/  FFMA R5, R4, R5, R4 ;  /* 0x0000000504057223 */ /* 0x000fc80000000004 */
[----:B------:R-:W-:-:S04]  /*0400*/  FFMA R4, R0, R5, RZ ;  /* 0x0000000500047223 */ /* 0x000fc800000000ff */
[----:B------:R-:W-:-:S04]  /*0410*/  FFMA R6, -R3, R4, R0 ;  /* 0x0000000403067223 */ /* 0x000fc80000000100 */
[----:B------:R-:W-:Y:S01]  /*0420*/  FFMA R7, R5, R6, R4 ;  /* 0x0000000605077223 */ /* 0x000fe20000000004 */
[----:B-1----:R-:W-:Y:S06]  /*0430*/  @!P0 BRA `(.L_x_6) ;  /* 0x0000000000088947 */ /* 0x002fec0003800000 */
[----:B------:R-:W-:-:S07]  /*0440*/  MOV R4, 0x460 ;  /* 0x0000046000047802 */ /* 0x000fce0000000f00 */
[----:B------:R-:W-:Y:S05]  /*0450*/  CALL.REL.NOINC `($__internal_1_$__cuda_sm3x_div_rn_noftz_f32_slowpath) ;  /* 0x0000000400187944 */ /* 0x000fea0003c00000 */
.L_x_6:
[----:B------:R-:W0:Y:S01]  /*0460*/  LDC.64 R4, c[0x0][0x398] ;  /* 0x0000e600ff047b82 */ /* 0x000e220000000a00 */
[----:B------:R-:W1:Y:S01]  /*0470*/  LDCU UR6, c[0x0][0x384] ;  /* 0x00007080ff0677ac */ /* 0x000e620008000800 */
[----:B------:R-:W2:Y:S01]  /*0480*/  MUFU.RCP R0, R3 ;  /* 0x0000000300007308 */ /* 0x000ea20000001000 */
[----:B-1----:R-:W-:Y:S01]  /*0490*/  FADD R6, -R2, -UR6 ;  /* 0x8000000602067e21 */ /* 0x002fe20008000100 */
[----:B--2---:R-:W-:-:S06]  /*04a0*/  FFMA R9, -R3, R0, 1 ;  /* 0x3f80000003097423 */ /* 0x004fcc0000000100 */
[----:B------:R-:W1:Y:S01]  /*04b0*/  FCHK P0, R6, R3 ;  /* 0x0000000306007302 */ /* 0x000e620000000000 */
[----:B0-----:R0:W-:Y:S01]  /*04c0*/  STG.E desc[UR4][R4.64], R7 ;  /* 0x0000000704007986 */ /* 0x0011e2000c101904 */
[----:B------:R-:W-:-:S04]  /*04d0*/  FFMA R0, R0, R9, R0 ;  /* 0x0000000900007223 */ /* 0x000fc80000000000 */
[----:B------:R-:W-:-:S04]  /*04e0*/  FFMA R2, R0, R6, RZ ;  /* 0x0000000600027223 */ /* 0x000fc800000000ff */
[----:B------:R-:W-:-:S04]  /*04f0*/  FFMA R9, -R3, R2, R6 ;  /* 0x0000000203097223 */ /* 0x000fc80000000106 */
[----:B------:R-:W-:Y:S01]  /*0500*/  FFMA R9, R0, R9, R2 ;  /* 0x0000000900097223 */ /* 0x000fe20000000002 */
[----:B01----:R-:W-:Y:S06]  /*0510*/  @!P0 BRA `(.L_x_7) ;  /* 0x0000000000108947 */ /* 0x003fec0003800000 */
[----:B------:R-:W-:Y:S01]  /*0520*/  IMAD.MOV.U32 R0, RZ, RZ, R6 ;  /* 0x000000ffff007224 */ /* 0x000fe200078e0006 */
[----:B------:R-:W-:-:S07]  /*0530*/  MOV R4, 0x550 ;  /* 0x0000055000047802 */ /* 0x000fce0000000f00 */
[----:B------:R-:W-:Y:S05]  /*0540*/  CALL.REL.NOINC `($__internal_1_$__cuda_sm3x_div_rn_noftz_f32_slowpath) ;  /* 0x0000000000dc7944 */ /* 0x000fea0003c00000 */
[----:B------:R-:W-:-:S07]  /*0550*/  IMAD.MOV.U32 R9, RZ, RZ, R7 ;  /* 0x000000ffff097224 */ /* 0x000fce00078e0007 */
.L_x_7:
[----:B------:R-:W0:Y:S08]  /*0560*/  LDC.64 R2, c[0x0][0x3a0] ;  /* 0x0000e800ff027b82 */ /* 0x000e300000000a00 */
[----:B------:R-:W1:Y:S01]  /*0570*/  LDC.64 R4, c[0x0][0x390] ;  /* 0x0000e400ff047b82 */ /* 0x000e620000000a00 */
[----:B0-----:R-:W-:Y:S04]  /*0580*/  STG.E desc[UR4][R2.64], R9 ;  /* 0x0000000902007986 */ /* 0x001fe8000c101904 */
[----:B-1----:R-:W-:Y:S01]  /*0590*/  STG.E desc[UR4][R4.64], RZ ;  /* 0x000000ff04007986 */ /* 0x002fe2000c101904 */
[----:B------:R-:W-:Y:S05]  /*05a0*/  EXIT ;  /* 0x000000000000794d */ /* 0x000fea0003800000 */
.L_x_3:
[----:B------:R-:W-:-:S13]  /*05b0*/  FSETP.GTU.AND P0, PT, |R0|, 1.0000000116860974231e-07, PT ;  /* 0x33d6bf950000780b */ /* 0x000fda0003f0c200 */
[----:B------:R-:W-:Y:S05]  /*05c0*/  @P0 BRA `(.L_x_8) ;  /* 0x00000000004c0947 */ /* 0x000fea0003800000 */
[----:B------:R-:W-:-:S04]  /*05d0*/  FADD R4, R2, R2 ;  /* 0x0000000202047221 */ /* 0x000fc80000000000 */
[----:B------:R-:W0:Y:S08]  /*05e0*/  MUFU.RCP R3, R4 ;  /* 0x0000000400037308 */ /* 0x000e300000001000 */
[----:B------:R-:W1:Y:S01]  /*05f0*/  FCHK P0, -R5, R4 ;  /* 0x0000000405007302 */ /* 0x000e620000000100 */
[----:B0-----:R-:W-:-:S04]  /*0600*/  FFMA R0, -R4, R3, 1 ;  /* 0x3f80000004007423 */ /* 0x001fc80000000103 */
[----:B------:R-:W-:-:S04]  /*0610*/  FFMA R0, R3, R0, R3 ;  /* 0x0000000003007223 */ /* 0x000fc80000000003 */
[----:B------:R-:W-:-:S04]  /*0620*/  FFMA R3, R0, -R5, RZ ;  /* 0x8000000500037223 */ /* 0x000fc800000000ff */
[----:B------:R-:W-:-:S04]  /*0630*/  FFMA R2, -R4, R3, -R5 ;  /* 0x0000000304027223 */ /* 0x000fc80000000905 */
[----:B------:R-:W-:Y:S01]  /*0640*/  FFMA R7, R0, R2, R3 ;  /* 0x0000000200077223 */ /* 0x000fe20000000003 */
[----:B-1----:R-:W-:Y:S06]  /*0650*/  @!P0 BRA `(.L_x_9) ;  /* 0x0000000000108947 */ /* 0x002fec0003800000 */
[----:B------:R-:W-:Y:S01]  /*0660*/  MOV R3, R4 ;  /* 0x0000000400037202 */ /* 0x000fe20000000f00 */
[----:B------:R-:W-:Y:S01]  /*0670*/  FADD R0, -R5, -RZ ;  /* 0x800000ff05007221 */ /* 0x000fe20000000100 */
[----:B------:R-:W-:-:S07]  /*0680*/  MOV R4, 0x6a0 ;  /* 0x000006a000047802 */ /* 0x000fce0000000f00 */
[----:B------:R-:W-:Y:S05]  /*0690*/  CALL.REL.NOINC `($__internal_1_$__cuda_sm3x_div_rn_noftz_f32_slowpath) ;  /* 0x0000000000887944 */ /* 0x000fea0003c00000 */
.L_x_9:
[----:B------:R-:W0:Y:S01]  /*06a0*/  LDC.64 R2, c[0x0][0x398] ;  /* 0x0000e600ff027b82 */ /* 0x000e220000000a00 */
[----:B------:R-:W-:-:S07]  /*06b0*/  IMAD.MOV.U32 R9, RZ, RZ, 0x1 ;  /* 0x00000001ff097424 */ /* 0x000fce00078e00ff */
[----:B------:R-:W1:Y:S01]  /*06c0*/  LDC.64 R4, c[0x0][0x390] ;  /* 0x0000e400ff047b82 */ /* 0x000e620000000a00 */
[----:B0-----:R-:W-:Y:S04]  /*06d0*/  STG.E desc[UR4][R2.64], R7 ;  /* 0x0000000702007986 */ /* 0x001fe8000c101904 */
[----:B-1----:R-:W-:Y:S01]  /*06e0*/  STG.E desc[UR4][R4.64], R9 ;  /* 0x0000000904007986 */ /* 0x002fe2000c101904 */
[----:B------:R-:W-:Y:S05]  /*06f0*/  EXIT ;  /* 0x000000000000794d */ /* 0x000fea0003800000 */
.L_x_8:
[----:B------:R-:W0:Y:S01]  /*0700*/  LDC.64 R2, c[0x0][0x390] ;  /* 0x0000e400ff027b82 */ /* 0x000e220000000a00 */
[----:B------:R-:W-:-:S05]  /*0710*/  IMAD.MOV.U32 R5, RZ, RZ, 0x2 ;  /* 0x00000002ff057424 */ /* 0x000fca00078e00ff */
[----:B0-----:R-:W-:Y:S01]  /*0720*/  STG.E desc[UR4][R2.64], R5 ;  /* 0x0000000502007986 */ /* 0x001fe2000c101904 */
[----:B------:R-:W-:Y:S05]  /*0730*/  EXIT ;  /* 0x000000000000794d */ /* 0x000fea0003800000 */
        .weak           $__internal_0_$__cuda_sm20_sqrt_rn_f32_slowpath
        .type           $__internal_0_$__cuda_sm20_sqrt_rn_f32_slowpath,@function
        .size           $__internal_0_$__cuda_sm20_sqrt_rn_f32_slowpath,($__internal_1_$__cuda_sm3x_div_rn_noftz_f32_slowpath - $__internal_0_$__cuda_sm20_sqrt_rn_f32_slowpath)
$__internal_0_$__cuda_sm20_sqrt_rn_f32_slowpath:
[----:B------:R-:W-:-:S13]  /*0740*/  LOP3.LUT P0, RZ, R0, 0x7fffffff, RZ, 0xc0, !PT ;  /* 0x7fffffff00ff7812 */ /* 0x000fda000780c0ff */
[----:B------:R-:W-:Y:S01]  /*0750*/  @!P0 MOV R2, R0 ;  /* 0x0000000000028202 */ /* 0x000fe20000000f00 */
[----:B------:R-:W-:Y:S06]  /*0760*/  @!P0 BRA `(.L_x_10) ;  /* 0x0000000000448947 */ /* 0x000fec0003800000 */
[----:B------:R-:W-:-:S13]  /*0770*/  FSETP.GEU.FTZ.AND P0, PT, R0, RZ, PT ;  /* 0x000000ff0000720b */ /* 0x000fda0003f1e000 */
[----:B------:R-:W-:Y:S01]  /*0780*/  @!P0 IMAD.MOV.U32 R2, RZ, RZ, 0x7fffffff ;  /* 0x7fffffffff028424 */ /* 0x000fe200078e00ff */
[----:B------:R-:W-:Y:S06]  /*0790*/  @!P0 BRA `(.L_x_10) ;  /* 0x0000000000388947 */ /* 0x000fec0003800000 */
[----:B------:R-:W-:-:S13]  /*07a0*/  FSETP.GTU.FTZ.AND P0, PT, |R0|, +INF , PT ;  /* 0x7f8000000000780b */ /* 0x000fda0003f1c200 */
[----:B------:R-:W-:Y:S01]  /*07b0*/  @P0 FADD.FTZ R2, R0, 1 ;  /* 0x3f80000000020421 */ /* 0x000fe20000010000 */
[----:B------:R-:W-:Y:S06]  /*07c0*/  @P0 BRA `(.L_x_10) ;  /* 0x00000000002c0947 */ /* 0x000fec0003800000 */
[----:B------:R-:W-:-:S13]  /*07d0*/  FSETP.NEU.FTZ.AND P0, PT, |R0|, +INF , PT ;  /* 0x7f8000000000780b */ /* 0x000fda0003f1d200 */
[----:B------:R-:W-:Y:S01]  /*07e0*/  @!P0 IMAD.MOV.U32 R2, RZ, RZ, R0 ;  /* 0x000000ffff028224 */ /* 0x000fe200078e0000 */
[----:B------:R-:W-:Y:S06]  /*07f0*/  @!P0 BRA `(.L_x_10) ;  /* 0x0000000000208947 */ /* 0x000fec0003800000 */
[----:B------:R-:W-:-:S04]  /*0800*/  FFMA R0, R0, 1.84467440737095516160e+19, RZ ;  /* 0x5f80000000007823 */ /* 0x000fc800000000ff */
[----:B------:R-:W0:Y:S02]  /*0810*/  MUFU.RSQ R3, R0 ;  /* 0x0000000000037308 */ /* 0x000e240000001400 */
[----:B0-----:R-:W-:Y:S01]  /*0820*/  FMUL.FTZ R5, R0, R3 ;  /* 0x0000000300057220 */ /* 0x001fe20000410000 */
[----:B------:R-:W-:-:S03]  /*0830*/  FMUL.FTZ R3, R3, 0.5 ;  /* 0x3f00000003037820 */ /* 0x000fc60000410000 */
[----:B------:R-:W-:-:S04]  /*0840*/  FADD.FTZ R2, -R5, -RZ ;  /* 0x800000ff05027221 */ /* 0x000fc80000010100 */
[----:B------:R-:W-:-:S04]  /*0850*/  FFMA R2, R5, R2, R0 ;  /* 0x0000000205027223 */ /* 0x000fc80000000000 */
[----:B------:R-:W-:-:S04]  /*0860*/  FFMA R2, R2, R3, R5 ;  /* 0x0000000302027223 */ /* 0x000fc80000000005 */
[----:B------:R-:W-:-:S07]  /*0870*/  FMUL.FTZ R2, R2, 2.3283064365386962891e-10 ;  /* 0x2f80000002027820 */ /* 0x000fce0000410000 */
.L_x_10:
[----:B------:R-:W-:Y:S01]  /*0880*/  HFMA2 R3, -RZ, RZ, 0, 0 ;  /* 0x00000000ff037431 */ /* 0x000fe200000001ff */
[----:B------:R-:W-:Y:S01]  /*0890*/  MOV R0, R2 ;  /* 0x0000000200007202 */ /* 0x000fe20000000f00 */
[----:B------:R-:W-:-:S04]  /*08a0*/  IMAD.MOV.U32 R2, RZ, RZ, R4 ;  /* 0x000000ffff027224 */ /* 0x000fc800078e0004 */
[----:B------:R-:W-:Y:S05]  /*08b0*/  RET.REL.NODEC R2 `(_Z12solve_kernelfffPiPfS0_) ;  /* 0xfffffff402d07950 */ /* 0x000fea0003c3ffff */
        .weak           $__internal_1_$__cuda_sm3x_div_rn_noftz_f32_slowpath
        .type           $__internal_1_$__cuda_sm3x_div_rn_noftz_f32_slowpath,@function
        .size           $__internal_1_$__cuda_sm3x_div_rn_noftz_f32_slowpath,(.L_x_21 - $__internal_1_$__cuda_sm3x_div_rn_noftz_f32_slowpath)
$__internal_1_$__cuda_sm3x_div_rn_noftz_f32_slowpath:
[--C-:B------:R-:W-:Y:S02]  /*08c0*/  SHF.R.U32.HI R6, RZ, 0x17, R3.reuse ;  /* 0x00000017ff067819 */ /* 0x100fe40000011603 */
[----:B------:R-:W-:Y:S02]  /*08d0*/  SHF.R.U32.HI R5, RZ, 0x17, R0 ;  /* 0x00000017ff057819 */ /* 0x000fe40000011600 */
[----:B------:R-:W-:Y:S02]  /*08e0*/  LOP3.LUT R12, R6, 0xff, RZ, 0xc0, !PT ;  /* 0x000000ff060c7812 */ /* 0x000fe400078ec0ff */
[----:B------:R-:W-:Y:S01]  /*08f0*/  LOP3.LUT R10, R5, 0xff, RZ, 0xc0, !PT ;  /* 0x000000ff050a7812 */ /* 0x000fe200078ec0ff */
[----:B------:R-:W-:Y:S02]  /*0900*/  IMAD.MOV.U32 R5, RZ, RZ, R3 ;  /* 0x000000ffff057224 */ /* 0x000fe400078e0003 */
[----:B------:R-:W-:Y:S01]  /*0910*/  VIADD R8, R12, 0xffffffff ;  /* 0xffffffff0c087836 */ /* 0x000fe20000000000 */
[----:B------:R-:W-:-:S04]  /*0920*/  IADD3 R7, PT, PT, R10, -0x1, RZ ;  /* 0xffffffff0a077810 */ /* 0x000fc80007ffe0ff */
[----:B------:R-:W-:-:S04]  /*0930*/  ISETP.GT.U32.AND P0, PT, R8, 0xfd, PT ;  /* 0x000000fd0800780c */ /* 0x000fc80003f04070 */
[----:B------:R-:W-:-:S13]  /*0940*/  ISETP.GT.U32.OR P0, PT, R7, 0xfd, P0 ;  /* 0x000000fd0700780c */ /* 0x000fda0000704470 */
[----:B------:R-:W-:Y:S01]  /*0950*/  @!P0 MOV R6, RZ ;  /* 0x000000ff00068202 */ /* 0x000fe20000000f00 */
[----:B------:R-:W-:Y:S06]  /*0960*/  @!P0 BRA `(.L_x_11) ;  /* 0x00000000005c8947 */ /* 0x000fec0003800000 */
[----:B------:R-:W-:Y:S02]  /*0970*/  FSETP.GTU.FTZ.AND P0, PT, |R0|, +INF , PT ;  /* 0x7f8000000000780b */ /* 0x000fe40003f1c200 */
[----:B------:R-:W-:-:S04]  /*0980*/  FSETP.GTU.FTZ.AND P1, PT, |R3|, +INF , PT ;  /* 0x7f8000000300780b */ /* 0x000fc80003f3c200 */
[----:B------:R-:W-:-:S13]  /*0990*/  PLOP3.LUT P0, PT, P0, P1, PT, 0xf8, 0x8f ;  /* 0x00000000008f781c */ /* 0x000fda0000703f70 */
[----:B------:R-:W-:Y:S05]  /*09a0*/  @P0 BRA `(.L_x_12) ;  /* 0x0000000400440947 */ /* 0x000fea0003800000 */
[----:B------:R-:W-:-:S13]  /*09b0*/  LOP3.LUT P0, RZ, R5, 0x7fffffff, R0, 0xc8, !PT ;  /* 0x7fffffff05ff7812 */ /* 0x000fda000780c800 */
[----:B------:R-:W-:Y:S05]  /*09c0*/  @!P0 BRA `(.L_x_13) ;  /* 0x0000000400348947 */ /* 0x000fea0003800000 */
[C---:B------:R-:W-:Y:S02]  /*09d0*/  FSETP.NEU.FTZ.AND P2, PT, |R0|.reuse, +INF , PT ;  /* 0x7f8000000000780b */ /* 0x040fe40003f5d200 */
[----:B------:R-:W-:Y:S02]  /*09e0*/  FSETP.NEU.FTZ.AND P1, PT, |R3|, +INF , PT ;  /* 0x7f8000000300780b */ /* 0x000fe40003f3d200 */
[----:B------:R-:W-:-:S11]  /*09f0*/  FSETP.NEU.FTZ.AND P0, PT, |R0|, +INF , PT ;  /* 0x7f8000000000780b */ /* 0x000fd60003f1d200 */
[----:B------:R-:W-:Y:S05]  /*0a00*/  @!P1 BRA !P2, `(.L_x_13) ;  /* 0x0000000400249947 */ /* 0x000fea0005000000 */
[----:B------:R-:W-:-:S04]  /*0a10*/  LOP3.LUT P2, RZ, R0, 0x7fffffff, RZ, 0xc0, !PT ;  /* 0x7fffffff00ff7812 */ /* 0x000fc8000784c0ff */
[----:B------:R-:W-:-:S13]  /*0a20*/  PLOP3.LUT P1, PT, P1, P2, PT, 0x2f, 0xf2 ;  /* 0x0000000000f2781c */ /* 0x000fda0000f24577 */
[----:B------:R-:W-:Y:S05]  /*0a30*/  @P1 BRA `(.L_x_14) ;  /* 0x0000000400101947 */ /* 0x000fea0003800000 */
[----:B------:R-:W-:-:S04]  /*0a40*/  LOP3.LUT P1, RZ, R5, 0x7fffffff, RZ, 0xc0, !PT ;  /* 0x7fffffff05ff7812 */ /* 0x000fc8000782c0ff */
[----:B------:R-:W-:-:S13]  /*0a50*/  PLOP3.LUT P0, PT, P0, P1, PT, 0x2f, 0xf2 ;  /* 0x0000000000f2781c */ /* 0x000fda0000702577 */
[----:B------:R-:W-:Y:S05]  /*0a60*/  @P0 BRA `(.L_x_15) ;  /* 0x0000000000f80947 */ /* 0x000fea0003800000 */
[----:B------:R-:W-:Y:S02]  /*0a70*/  ISETP.GE.AND P0, PT, R7, RZ, PT ;  /* 0x000000ff0700720c */ /* 0x000fe40003f06270 */
[----:B------:R-:W-:-:S11]  /*0a80*/  ISETP.GE.AND P1, PT, R8, RZ, PT ;  /* 0x000000ff0800720c */ /* 0x000fd60003f26270 */
[----:B------:R-:W-:Y:S01]  /*0a90*/  @P0 IMAD.MOV.U32 R6, RZ, RZ, RZ ;  /* 0x000000ffff060224 */ /* 0x000fe200078e00ff */
[----:B------:R-:W-:Y:S01]  /*0aa0*/  @!P0 MOV R6, 0xffffffc0 ;  /* 0xffffffc000068802 */ /* 0x000fe20000000f00 */
[----:B------:R-:W-:Y:S01]  /*0ab0*/  @!P0 FFMA R0, R0, 1.84467440737095516160e+19, RZ ;  /* 0x5f80000000008823 */ /* 0x000fe200000000ff */
[----:B------:R-:W-:-:S03]  /*0ac0*/  @!P1 FFMA R5, R3, 1.84467440737095516160e+19, RZ ;  /* 0x5f80000003059823 */ /* 0x000fc600000000ff */
[----:B------:R-:W-:-:S07]  /*0ad0*/  @!P1 VIADD R6, R6, 0x40 ;  /* 0x0000004006069836 */ /* 0x000fce0000000000 */
.L_x_11:
[----:B------:R-:W-:-:S04]  /*0ae0*/  LEA R8, R12, 0xc0800000, 0x17 ;  /* 0xc08000000c087811 */ /* 0x000fc800078eb8ff */
[----:B------:R-:W-:Y:S01]  /*0af0*/  IADD3 R8, PT, PT, -R8, R5, RZ ;  /* 0x0000000508087210 */ /* 0x000fe20007ffe1ff */
[----:B------:R-:W-:-:S03]  /*0b00*/  VIADD R5, R10, 0xffffff81 ;  /* 0xffffff810a057836 */ /* 0x000fc60000000000 */
[----:B------:R-:W0:Y:S01]  /*0b10*/  MUFU.RCP R7, R8 ;  /* 0x0000000800077308 */ /* 0x000e220000001000 */
[----:B------:R-:W-:Y:S01]  /*0b20*/  FADD.FTZ R9, -R8, -RZ ;  /* 0x800000ff08097221 */ /* 0x000fe20000010100 */
[----:B------:R-:W-:-:S03]  /*0b30*/  IMAD R0, R5, -0x800000, R0 ;  /* 0xff80000005007824 */ /* 0x000fc600078e0200 */
[----:B0-----:R-:W-:-:S04]  /*0b40*/  FFMA R10, R7, R9, 1 ;  /* 0x3f800000070a7423 */ /* 0x001fc80000000009 */
[----:B------:R-:W-:-:S04]  /*0b50*/  FFMA R14, R7, R10, R7 ;  /* 0x0000000a070e7223 */ /* 0x000fc80000000007 */
[----:B------:R-:W-:-:S04]  /*0b60*/  FFMA R7, R0, R14, RZ ;  /* 0x0000000e00077223 */ /* 0x000fc800000000ff */
[----:B------:R-:W-:-:S04]  /*0b70*/  FFMA R10, R9, R7, R0 ;  /* 0x00000007090a7223 */ /* 0x000fc80000000000 */
[----:B------:R-:W-:Y:S01]  /*0b80*/  FFMA R11, R14, R10, R7 ;  /* 0x0000000a0e0b7223 */ /* 0x000fe20000000007 */
[----:B------:R-:W-:-:S03]  /*0b90*/  IADD3 R7, PT, PT, R5, 0x7f, -R12 ;  /* 0x0000007f05077810 */ /* 0x000fc60007ffe80c */
[----:B------:R-:W-:Y:S01]  /*0ba0*/  FFMA R10, R9, R11, R0 ;  /* 0x0000000b090a7223 */ /* 0x000fe20000000000 */
[----:B------:R-:W-:-:S03]  /*0bb0*/  IADD3 R7, PT, PT, R7, R6, RZ ;  /* 0x0000000607077210 */ /* 0x000fc60007ffe0ff */
[----:B------:R-:W-:-:S05]  /*0bc0*/  FFMA R0, R14, R10, R11 ;  /* 0x0000000a0e007223 */ /* 0x000fca000000000b */
[----:B------:R-:W-:-:S04]  /*0bd0*/  SHF.R.U32.HI R5, RZ, 0x17, R0 ;  /* 0x00000017ff057819 */ /* 0x000fc80000011600 */
[----:B------:R-:W-:-:S05]  /*0be0*/  LOP3.LUT R5, R5, 0xff, RZ, 0xc0, !PT ;  /* 0x000000ff05057812 */ /* 0x000fca00078ec0ff */
[----:B------:R-:W-:-:S05]  /*0bf0*/  IMAD.IADD R9, R5, 0x1, R7 ;  /* 0x0000000105097824 */ /* 0x000fca00078e0207 */
[----:B------:R-:W-:-:S04]  /*0c00*/  IADD3 R5, PT, PT, R9, -0x1, RZ ;  /* 0xffffffff09057810 */ /* 0x000fc80007ffe0ff */
[----:B------:R-:W-:-:S13]  /*0c10*/  ISETP.GE.U32.AND P0, PT, R5, 0xfe, PT ;  /* 0x000000fe0500780c */ /* 0x000fda0003f06070 */
[----:B------:R-:W-:Y:S05]  /*0c20*/  @!P0 BRA `(.L_x_16) ;  /* 0x0000000000808947 */ /* 0x000fea0003800000 */
[----:B------:R-:W-:-:S13]  /*0c30*/  ISETP.GT.AND P0, PT, R9, 0xfe, PT ;  /* 0x000000fe0900780c */ /* 0x000fda0003f04270 */
[----:B------:R-:W-:Y:S05]  /*0c40*/  @P0 BRA `(.L_x_17) ;  /* 0x00000000006c0947 */ /* 0x000fea0003800000 */
[----:B------:R-:W-:-:S13]  /*0c50*/  ISETP.GE.AND P0, PT, R9, 0x1, PT ;  /* 0x000000010900780c */ /* 0x000fda0003f06270 */
[----:B------:R-:W-:Y:S05]  /*0c60*/  @P0 BRA `(.L_x_18) ;  /* 0x0000000000980947 */ /* 0x000fea0003800000 */
[----:B------:R-:W-:Y:S02]  /*0c70*/  ISETP.GE.AND P0, PT, R9, -0x18, PT ;  /* 0xffffffe80900780c */ /* 0x000fe40003f06270 */
[----:B------:R-:W-:-:S11]  /*0c80*/  LOP3.LUT R0, R0, 0x80000000, RZ, 0xc0, !PT ;  /* 0x8000000000007812 */ /* 0x000fd600078ec0ff */
[----:B------:R-:W-:Y:S05]  /*0c90*/  @!P0 BRA `(.L_x_18) ;  /* 0x00000000008c8947 */ /* 0x000fea0003800000 */
[CCC-:B------:R-:W-:Y:S01]  /*0ca0*/  FFMA.RZ R5, R14.reuse, R10.reuse, R11.reuse ;  /* 0x0000000a0e057223 */ /* 0x1c0fe2000000c00b */
[C---:B------:R-:W-:Y:S02]  /*0cb0*/  VIADD R8, R9.reuse, 0x20 ;  /* 0x0000002009087836 */ /* 0x040fe40000000000 */
[CCC-:B------:R-:W-:Y:S01]  /*0cc0*/  FFMA.RM R6, R14.reuse, R10.reuse, R11.reuse ;  /* 0x0000000a0e067223 */ /* 0x1c0fe2000000400b */
[----:B------:R-:W-:Y:S02]  /*0cd0*/  ISETP.NE.AND P2, PT, R9, RZ, PT ;  /* 0x000000ff0900720c */ /* 0x000fe40003f45270 */
[----:B------:R-:W-:Y:S01]  /*0ce0*/  LOP3.LUT R7, R5, 0x7fffff, RZ, 0xc0, !PT ;  /* 0x007fffff05077812 */ /* 0x000fe200078ec0ff */
[----:B------:R-:W-:Y:S01]  /*0cf0*/  FFMA.RP R5, R14, R10, R11 ;  /* 0x0000000a0e057223 */ /* 0x000fe2000000800b */
[----:B------:R-:W-:Y:S02]  /*0d00*/  ISETP.NE.AND P1, PT, R9, RZ, PT ;  /* 0x000000ff0900720c */ /* 0x000fe40003f25270 */
[----:B------:R-:W-:-:S02]  /*0d10*/  LOP3.LUT R7, R7, 0x800000, RZ, 0xfc, !PT ;  /* 0x0080000007077812 */ /* 0x000fc400078efcff */
[----:B------:R-:W-:Y:S02]  /*0d20*/  IADD3 R9, PT, PT, -R9, RZ, RZ ;  /* 0x000000ff09097210 */ /* 0x000fe40007ffe1ff */
[----:B------:R-:W-:Y:S02]  /*0d30*/  SHF.L.U32 R8, R7, R8, RZ ;  /* 0x0000000807087219 */ /* 0x000fe400000006ff */
[----:B------:R-:W-:Y:S02]  /*0d40*/  FSETP.NEU.FTZ.AND P0, PT, R5, R6, PT ;  /* 0x000000060500720b */ /* 0x000fe40003f1d000 */
[----:B------:R-:W-:Y:S02]  /*0d50*/  SEL R6, R9, RZ, P2 ;  /* 0x000000ff09067207 */ /* 0x000fe40001000000 */
[----:B------:R-:W-:Y:S02]  /*0d60*/  ISETP.NE.AND P1, PT, R8, RZ, P1 ;  /* 0x000000ff0800720c */ /* 0x000fe40000f25270 */
[----:B------:R-:W-:-:S02]  /*0d70*/  SHF.R.U32.HI R6, RZ, R6, R7 ;  /* 0x00000006ff067219 */ /* 0x000fc40000011607 */
[----:B------:R-:W-:Y:S02]  /*0d80*/  PLOP3.LUT P0, PT, P0, P1, PT, 0xf8, 0x8f ;  /* 0x00000000008f781c */ /* 0x000fe40000703f70 */
[----:B------:R-:W-:Y:S02]  /*0d90*/  SHF.R.U32.HI R8, RZ, 0x1, R6 ;  /* 0x00000001ff087819 */ /* 0x000fe40000011606 */
[----:B------:R-:W-:-:S04]  /*0da0*/  SEL R5, RZ, 0x1, !P0 ;  /* 0x00000001ff057807 */ /* 0x000fc80004000000 */
[----:B------:R-:W-:-:S04]  /*0db0*/  LOP3.LUT R5, R5, 0x1, R8, 0xf8, !PT ;  /* 0x0000000105057812 */ /* 0x000fc800078ef808 */
[----:B------:R-:W-:-:S05]  /*0dc0*/  LOP3.LUT R5, R5, R6, RZ, 0xc0, !PT ;  /* 0x0000000605057212 */ /* 0x000fca00078ec0ff */
[----:B------:R-:W-:-:S05]  /*0dd0*/  IMAD.IADD R5, R8, 0x1, R5 ;  /* 0x0000000108057824 */ /* 0x000fca00078e0205 */
[----:B------:R-:W-:Y:S01]  /*0de0*/  LOP3.LUT R0, R5, R0, RZ, 0xfc, !PT ;  /* 0x0000000005007212 */ /* 0x000fe200078efcff */
[----:B------:R-:W-:Y:S06]  /*0df0*/  BRA `(.L_x_18) ;  /* 0x0000000000347947 */ /* 0x000fec0003800000 */
.L_x_17:
[----:B------:R-:W-:-:S04]  /*0e00*/  LOP3.LUT R0, R0, 0x80000000, RZ, 0xc0, !PT ;  /* 0x8000000000007812 */ /* 0x000fc800078ec0ff */
[----:B------:R-:W-:Y:S01]  /*0e10*/  LOP3.LUT R0, R0, 0x7f800000, RZ, 0xfc, !PT ;  /* 0x7f80000000007812 */ /* 0x000fe200078efcff */
[----:B------:R-:W-:Y:S06]  /*0e20*/  BRA `(.L_x_18) ;  /* 0x0000000000287947 */ /* 0x000fec0003800000 */
.L_x_16:
[----:B------:R-:W-:Y:S01]  /*0e30*/  LEA R0, R7, R0, 0x17 ;  /* 0x0000000007007211 */ /* 0x000fe200078eb8ff */
[----:B------:R-:W-:Y:S06]  /*0e40*/  BRA `(.L_x_18) ;  /* 0x0000000000207947 */ /* 0x000fec0003800000 */
.L_x_15:
[----:B------:R-:W-:-:S04]  /*0e50*/  LOP3.LUT R0, R5, 0x80000000, R0, 0x48, !PT ;  /* 0x8000000005007812 */ /* 0x000fc800078e4800 */
[----:B------:R-:W-:Y:S01]  /*0e60*/  LOP3.LUT R0, R0, 0x7f800000, RZ, 0xfc, !PT ;  /* 0x7f80000000007812 */ /* 0x000fe200078efcff */
[----:B------:R-:W-:Y:S06]  /*0e70*/  BRA `(.L_x_18) ;  /* 0x0000000000147947 */ /* 0x000fec0003800000 */
.L_x_14:
[----:B------:R-:W-:Y:S01]  /*0e80*/  LOP3.LUT R0, R5, 0x80000000, R0, 0x48, !PT ;  /* 0x8000000005007812 */ /* 0x000fe200078e4800 */
[----:B------:R-:W-:Y:S06]  /*0e90*/  BRA `(.L_x_18) ;  /* 0x00000000000c7947 */ /* 0x000fec0003800000 */
.L_x_13:
[----:B------:R-:W0:Y:S01]  /*0ea0*/  MUFU.RSQ R0, -QNAN ;  /* 0xffc0000000007908 */ /* 0x000e220000001400 */
[----:B------:R-:W-:Y:S05]  /*0eb0*/  BRA `(.L_x_18) ;  /* 0x0000000000047947 */ /* 0x000fea0003800000 */
.L_x_12:
[----:B------:R-:W-:-:S07]  /*0ec0*/  FADD.FTZ R0, R0, R3 ;  /* 0x0000000300007221 */ /* 0x000fce0000010000 */
.L_x_18:
[----:B------:R-:W-:Y:S02]  /*0ed0*/  HFMA2 R5, -RZ, RZ, 0, 0 ;  /* 0x00000000ff057431 */ /* 0x000fe400000001ff */
[----:B0-----:R-:W-:Y:S02]  /*0ee0*/  IMAD.MOV.U32 R7, RZ, RZ, R0 ;  /* 0x000000ffff077224 */ /* 0x001fe400078e0000 */
[----:B------:R-:W-:Y:S05]  /*0ef0*/  RET.REL.NODEC R4 `(_Z12solve_kernelfffPiPfS0_) ;  /* 0xfffffff004407950 */ /* 0x000fea0003c3ffff */
.L_x_19:
[----:B------:R-:W-:-:S00]  /*0f00*/  BRA `(.L_x_19) ;  /* 0xfffffffc00fc7947 */ /* 0x000fc0000383ffff */
[----:B------:R-:W-:-:S00]  /*0f10*/  NOP ;  /* 0x0000000000007918 */ /* 0x000fc00000000000 */
        /* <DEDUP_REMOVED lines=14> */
.L_x_21:


//--------------------- .nv.shared.reserved.0     --------------------------
	.section	.nv.shared.reserved.0,"aw",@nobits
	.weak		__nv_reservedSMEM_offset_0_alias
	.size		__nv_reservedSMEM_offset_0_alias, 0, 64
	.other		__nv_reservedSMEM_offset_0_alias,@"STO_CUDA_RESERVED_SHARED STV_DEFAULT"
__nv_reservedSMEM_offset_0_alias:
	.zero		0
	.zero		64


//--------------------- .nv.constant0._Z12solve_kernelfffPiPfS0_ --------------------------
	.section	.nv.constant0._Z12solve_kernelfffPiPfS0_,"a",@progbits
	.sectionflags	@""
	.align	4
.nv.constant0._Z12solve_kernelfffPiPfS0_:
	.zero		936


//--------------------- SYMBOLS --------------------------

	.type		.nv.reservedSmem.offset0,@object
	.size		.nv.reservedSmem.offset0,0x4
